	.headerflags	@"EF_CUDA_TEXMODE_UNIFIED EF_CUDA_64BIT_ADDRESS EF_CUDA_SM89 EF_CUDA_VIRTUAL_SM(EF_CUDA_SM89)"
	.elftype	@"ET_EXEC"


//--------------------- .nv.info                  --------------------------
	.section	.nv.info,"",@"SHT_CUDA_INFO"
	.align	4


	//----- nvinfo : EIATTR_REGCOUNT
	.align		4
        /*0000*/ 	.byte	0x04, 0x2f
        /*0002*/ 	.short	(.L_1 - .L_0)
	.align		4
.L_0:
        /*0004*/ 	.word	index@(_triton_rope)
        /*0008*/ 	.word	0x00000026


	//----- nvinfo : EIATTR_MIN_STACK_SIZE
	.align		4
.L_1:
        /*000c*/ 	.byte	0x04, 0x12
        /*000e*/ 	.short	(.L_3 - .L_2)
	.align		4
.L_2:
        /*0010*/ 	.word	index@(_triton_rope)
        /*0014*/ 	.word	0x00000000


	//----- nvinfo : EIATTR_FRAME_SIZE
	.align		4
.L_3:
        /*0018*/ 	.byte	0x04, 0x11
        /*001a*/ 	.short	(.L_5 - .L_4)
	.align		4
.L_4:
        /*001c*/ 	.word	index@(_triton_rope)
        /*0020*/ 	.word	0x00000000


	//----- nvinfo : EIATTR_MIN_STACK_SIZE
	.align		4
.L_5:
        /*0024*/ 	.byte	0x04, 0x12
        /*0026*/ 	.short	(.L_7 - .L_6)
	.align		4
.L_6:
        /*0028*/ 	.word	index@(_triton_rope)
        /*002c*/ 	.word	0x00000000
.L_7:


//--------------------- .nv.info._triton_rope     --------------------------
	.section	.nv.info._triton_rope,"",@"SHT_CUDA_INFO"
	.sectionflags	@""
	.align	4


	//----- nvinfo : EIATTR_CUDA_API_VERSION
	.align		4
        /*0000*/ 	.byte	0x04, 0x37
        /*0002*/ 	.short	(.L_9 - .L_8)
.L_8:
        /*0004*/ 	.word	0x0000007c


	//----- nvinfo : EIATTR_PARAM_CBANK
	.align		4
.L_9:
        /*0008*/ 	.byte	0x04, 0x0a
        /*000a*/ 	.short	(.L_11 - .L_10)
	.align		4
.L_10:
        /*000c*/ 	.word	index@(.nv.constant0._triton_rope)
        /*0010*/ 	.short	0x0160
        /*0012*/ 	.short	0x0040


	//----- nvinfo : EIATTR_CBANK_PARAM_SIZE
	.align		4
.L_11:
        /*0014*/ 	.byte	0x03, 0x19
        /*0016*/ 	.short	0x0040


	//----- nvinfo : EIATTR_KPARAM_INFO
	.align		4
        /*0018*/ 	.byte	0x04, 0x17
        /*001a*/ 	.short	(.L_13 - .L_12)
.L_12:
        /*001c*/ 	.word	0x00000000
        /*0020*/ 	.short	0x0008
        /*0022*/ 	.short	0x003c
        /*0024*/ 	.byte	0x00, 0xf0, 0x11, 0x00


	//----- nvinfo : EIATTR_KPARAM_INFO
	.align		4
.L_13:
        /*0028*/ 	.byte	0x04, 0x17
        /*002a*/ 	.short	(.L_15 - .L_14)
.L_14:
        /*002c*/ 	.word	0x00000000
        /*0030*/ 	.short	0x0007
        /*0032*/ 	.short	0x0038
        /*0034*/ 	.byte	0x00, 0xf0, 0x11, 0x00


	//----- nvinfo : EIATTR_KPARAM_INFO
	.align		4
.L_15:
        /*0038*/ 	.byte	0x04, 0x17
        /*003a*/ 	.short	(.L_17 - .L_16)
.L_16:
        /*003c*/ 	.word	0x00000000
        /*0040*/ 	.short	0x0006
        /*0042*/ 	.short	0x0030
        /*0044*/ 	.byte	0x00, 0xf4, 0x21, 0x00


	//----- nvinfo : EIATTR_KPARAM_INFO
	.align		4
.L_17:
        /*0048*/ 	.byte	0x04, 0x17
        /*004a*/ 	.short	(.L_19 - .L_18)
.L_18:
        /*004c*/ 	.word	0x00000000
        /*0050*/ 	.short	0x0005
        /*0052*/ 	.short	0x0028
        /*0054*/ 	.byte	0x00, 0xf0, 0x11, 0x00


	//----- nvinfo : EIATTR_KPARAM_INFO
	.align		4
.L_19:
        /*0058*/ 	.byte	0x04, 0x17
        /*005a*/ 	.short	(.L_21 - .L_20)
.L_20:
        /*005c*/ 	.word	0x00000000
        /*0060*/ 	.short	0x0004
        /*0062*/ 	.short	0x0020
        /*0064*/ 	.byte	0x00, 0xf4, 0x21, 0x00


	//----- nvinfo : EIATTR_KPARAM_INFO
	.align		4
.L_21:
        /*0068*/ 	.byte	0x04, 0x17
        /*006a*/ 	.short	(.L_23 - .L_22)
.L_22:
        /*006c*/ 	.word	0x00000000
        /*0070*/ 	.short	0x0003
        /*0072*/ 	.short	0x0018
        /*0074*/ 	.byte	0x00, 0xf0, 0x11, 0x00


	//----- nvinfo : EIATTR_KPARAM_INFO
	.align		4
.L_23:
        /*0078*/ 	.byte	0x04, 0x17
        /*007a*/ 	.short	(.L_25 - .L_24)
.L_24:
        /*007c*/ 	.word	0x00000000
        /*0080*/ 	.short	0x0002
        /*0082*/ 	.short	0x0010
        /*0084*/ 	.byte	0x00, 0xf4, 0x21, 0x00


	//----- nvinfo : EIATTR_KPARAM_INFO
	.align		4
.L_25:
        /*0088*/ 	.byte	0x04, 0x17
        /*008a*/ 	.short	(.L_27 - .L_26)
.L_26:
        /*008c*/ 	.word	0x00000000
        /*0090*/ 	.short	0x0001
        /*0092*/ 	.short	0x0008
        /*0094*/ 	.byte	0x00, 0xf0, 0x11, 0x00


	//----- nvinfo : EIATTR_KPARAM_INFO
	.align		4
.L_27:
        /*0098*/ 	.byte	0x04, 0x17
        /*009a*/ 	.short	(.L_29 - .L_28)
.L_28:
        /*009c*/ 	.word	0x00000000
        /*00a0*/ 	.short	0x0000
        /*00a2*/ 	.short	0x0000
        /*00a4*/ 	.byte	0x00, 0xf4, 0x21, 0x00


	//----- nvinfo : EIATTR_MAXREG_COUNT
	.align		4
.L_29:
        /*00a8*/ 	.byte	0x03, 0x1b
        /*00aa*/ 	.short	0x00ff


	//----- nvinfo : EIATTR_EXIT_INSTR_OFFSETS
	.align		4
        /*00ac*/ 	.byte	0x04, 0x1c
        /*00ae*/ 	.short	(.L_31 - .L_30)


	//   ....[0]....
.L_30:
        /*00b0*/ 	.word	0x000006a0


	//----- nvinfo : EIATTR_REQNTID
	.align		4
.L_31:
        /*00b4*/ 	.byte	0x04, 0x10
        /*00b6*/ 	.short	(.L_33 - .L_32)
.L_32:
        /*00b8*/ 	.word	0x00000080
        /*00bc*/ 	.word	0x00000001
        /*00c0*/ 	.word	0x00000001
.L_33:


//--------------------- .nv.callgraph             --------------------------
	.section	.nv.callgraph,"",@"SHT_CUDA_CALLGRAPH"
	.align	4
	.sectionentsize	8
	.align		4
        /*0000*/ 	.word	0x00000000
	.align		4
        /*0004*/ 	.word	0xffffffff
	.align		4
        /*0008*/ 	.word	0x00000000
	.align		4
        /*000c*/ 	.word	0xfffffffe
	.align		4
        /*0010*/ 	.word	0x00000000
	.align		4
        /*0014*/ 	.word	0xfffffffd
	.align		4
        /*0018*/ 	.word	0x00000000
	.align		4
        /*001c*/ 	.word	0xfffffffc


//--------------------- .nv.rel.action            --------------------------
	.section	.nv.rel.action,"",@"SHT_CUDA_RELOCINFO"
	.align	8
	.sectionentsize	8
        /*0000*/ 	.byte	0x73, 0x00, 0x00, 0x00, 0x00, 0x00, 0x00, 0x00, 0x00, 0x00, 0x00, 0x11, 0x25, 0x00, 0x05, 0x36


//--------------------- .nv.constant0._triton_rope --------------------------
	.section	.nv.constant0._triton_rope,"a",@progbits
	.sectionflags	@""
	.align	4
.nv.constant0._triton_rope:
	.zero		416


//--------------------- .text._triton_rope        --------------------------
	.section	.text._triton_rope,"ax",@progbits
	.sectioninfo	@"SHI_REGISTERS=38"
	.align	128
        .global         _triton_rope
        .type           _triton_rope,@function
        .size           _triton_rope,(.L_x_1 - _triton_rope)
        .other          _triton_rope,@"STO_CUDA_ENTRY STV_DEFAULT"
_triton_rope:
.text._triton_rope:
[----:B------:R-:W-:Y:S02]  /*0000*/  IMAD.MOV.U32 R1, RZ, RZ, c[0x0][0x28] ;  /* 0x00000a00ff017624 */ /* 0x000fe400078e00ff */
[----:B------:R-:W-:Y:S01]  /*0010*/  IABS R5, c[0x0][0x19c] ;  /* 0x0000670000057a13 */ /* 0x000fe20000000000 */
[----:B------:R-:W0:Y:S01]  /*0020*/  S2R R17, SR_CTAID.X ;  /* 0x0000000000117919 */ /* 0x000e220000002500 */
[----:B------:R-:W-:Y:S01]  /*0030*/  IMAD.MOV.U32 R16, RZ, RZ, 0x2 ;  /* 0x00000002ff107424 */ /* 0x000fe200078e00ff */
[----:B------:R-:W-:Y:S01]  /*0040*/  CS2R R12, SRZ ;  /* 0x00000000000c7805 */ /* 0x000fe2000001ff00 */
[----:B------:R-:W1:Y:S01]  /*0050*/  I2F.RP R0, R5 ;  /* 0x0000000500007306 */ /* 0x000e620000209400 */
[----:B------:R-:W-:Y:S01]  /*0060*/  CS2R R14, SRZ ;  /* 0x00000000000e7805 */ /* 0x000fe2000001ff00 */
[----:B------:R-:W-:-:S06]  /*0070*/  ULDC.64 UR4, c[0x0][0x118] ;  /* 0x0000460000047ab9 */ /* 0x000fcc0000000a00 */
[----:B-1----:R-:W1:Y:S02]  /*0080*/  MUFU.RCP R0, R0 ;  /* 0x0000000000007308 */ /* 0x002e640000001000 */
[----:B-1----:R-:W-:Y:S02]  /*0090*/  IADD3 R2, R0, 0xffffffe, RZ ;  /* 0x0ffffffe00027810 */ /* 0x002fe40007ffe0ff */
[----:B------:R-:W1:Y:S04]  /*00a0*/  S2R R0, SR_TID.X ;  /* 0x0000000000007919 */ /* 0x000e680000002100 */
[----:B------:R2:W3:Y:S02]  /*00b0*/  F2I.FTZ.U32.TRUNC.NTZ R3, R2 ;  /* 0x0000000200037305 */ /* 0x0004e4000021f000 */
[----:B--2---:R-:W-:-:S02]  /*00c0*/  IMAD.MOV.U32 R2, RZ, RZ, RZ ;  /* 0x000000ffff027224 */ /* 0x004fc400078e00ff */
[----:B---3--:R-:W-:-:S04]  /*00d0*/  IMAD.MOV R4, RZ, RZ, -R3 ;  /* 0x000000ffff047224 */ /* 0x008fc800078e0a03 */
[----:B------:R-:W-:Y:S01]  /*00e0*/  IMAD R7, R4, R5, RZ ;  /* 0x0000000504077224 */ /* 0x000fe200078e02ff */
[----:B0-----:R-:W-:-:S03]  /*00f0*/  IABS R4, R17 ;  /* 0x0000001100047213 */ /* 0x001fc60000000000 */
[----:B------:R-:W-:Y:S01]  /*0100*/  IMAD.HI.U32 R3, R3, R7, R2 ;  /* 0x0000000703037227 */ /* 0x000fe200078e0002 */
[----:B-1----:R-:W-:Y:S01]  /*0110*/  SHF.L.U32 R24, R0, 0x1, RZ ;  /* 0x0000000100187819 */ /* 0x002fe200000006ff */
[----:B------:R-:W-:-:S04]  /*0120*/  CS2R R6, SRZ ;  /* 0x0000000000067805 */ /* 0x000fc8000001ff00 */
[----:B------:R-:W-:-:S05]  /*0130*/  IMAD.HI.U32 R3, R3, R4, RZ ;  /* 0x0000000403037227 */ /* 0x000fca00078e00ff */
[----:B------:R-:W-:-:S05]  /*0140*/  IADD3 R3, RZ, -R3, RZ ;  /* 0x80000003ff037210 */ /* 0x000fca0007ffe0ff */
[----:B------:R-:W-:Y:S01]  /*0150*/  IMAD R2, R5, R3, R4 ;  /* 0x0000000305027224 */ /* 0x000fe200078e0204 */
[----:B------:R-:W-:Y:S01]  /*0160*/  SHF.L.U32 R4, R0, 0x3, RZ ;  /* 0x0000000300047819 */ /* 0x000fe200000006ff */
[----:B------:R-:W-:-:S03]  /*0170*/  IMAD R3, R17, c[0x0][0x168], RZ ;  /* 0x00005a0011037a24 */ /* 0x000fc600078e02ff */
[----:B------:R-:W-:Y:S02]  /*0180*/  ISETP.GT.U32.AND P0, PT, R5, R2, PT ;  /* 0x000000020500720c */ /* 0x000fe40003f04070 */
[----:B------:R-:W-:-:S11]  /*0190*/  LOP3.LUT R19, R4, 0x38, RZ, 0xc0, !PT ;  /* 0x0000003804137812 */ /* 0x000fd600078ec0ff */
[----:B------:R-:W-:Y:S01]  /*01a0*/  @!P0 IMAD.IADD R2, R2, 0x1, -R5 ;  /* 0x0000000102028824 */ /* 0x000fe200078e0a05 */
[----:B------:R-:W-:-:S04]  /*01b0*/  ISETP.GE.AND P0, PT, R17, RZ, PT ;  /* 0x000000ff1100720c */ /* 0x000fc80003f06270 */
[----:B------:R-:W-:-:S13]  /*01c0*/  ISETP.GT.U32.AND P1, PT, R5, R2, PT ;  /* 0x000000020500720c */ /* 0x000fda0003f24070 */
[----:B------:R-:W-:Y:S01]  /*01d0*/  @!P1 IMAD.IADD R2, R2, 0x1, -R5 ;  /* 0x0000000102029824 */ /* 0x000fe200078e0a05 */
[----:B------:R-:W-:Y:S02]  /*01e0*/  ISETP.NE.AND P1, PT, RZ, c[0x0][0x19c], PT ;  /* 0x00006700ff007a0c */ /* 0x000fe40003f25270 */
[----:B------:R-:W-:Y:S01]  /*01f0*/  SHF.R.U32.HI R5, RZ, 0x3, R0 ;  /* 0x00000003ff057819 */ /* 0x000fe20000011600 */
[----:B------:R-:W-:Y:S02]  /*0200*/  IMAD.MOV.U32 R8, RZ, RZ, R2 ;  /* 0x000000ffff087224 */ /* 0x000fe400078e0002 */
[----:B------:R-:W-:Y:S01]  /*0210*/  IMAD.WIDE R2, R3, R16, c[0x0][0x160] ;  /* 0x0000580003027625 */ /* 0x000fe200078e0210 */
[----:B------:R-:W-:-:S03]  /*0220*/  SGXT.U32 R4, R5, 0x4 ;  /* 0x000000040504781a */ /* 0x000fc60000000000 */
[----:B------:R-:W-:Y:S01]  /*0230*/  @!P0 IMAD.MOV R8, RZ, RZ, -R8 ;  /* 0x000000ffff088224 */ /* 0x000fe200078e0a08 */
[C---:B------:R-:W-:Y:S02]  /*0240*/  ISETP.GE.U32.AND P0, PT, R4.reuse, 0xc, PT ;  /* 0x0000000c0400780c */ /* 0x040fe40003f06070 */
[----:B------:R-:W-:Y:S02]  /*0250*/  LEA R5, R4, R19, 0x7 ;  /* 0x0000001304057211 */ /* 0x000fe400078e38ff */
[----:B------:R-:W-:-:S03]  /*0260*/  @!P1 LOP3.LUT R8, RZ, c[0x0][0x19c], RZ, 0x33, !PT ;  /* 0x00006700ff089a12 */ /* 0x000fc600078e33ff */
[----:B------:R-:W-:Y:S02]  /*0270*/  IMAD.WIDE.U32 R2, R5, 0x2, R2 ;  /* 0x0000000205027825 */ /* 0x000fe400078e0002 */
[----:B------:R-:W-:Y:S02]  /*0280*/  CS2R R4, SRZ ;  /* 0x0000000000047805 */ /* 0x000fe4000001ff00 */
[C---:B------:R-:W-:Y:S02]  /*0290*/  IMAD R23, R8.reuse, c[0x0][0x188], RZ ;  /* 0x0000620008177a24 */ /* 0x040fe400078e02ff */
[----:B------:R-:W-:Y:S01]  /*02a0*/  IMAD R21, R8, c[0x0][0x198], RZ ;  /* 0x0000660008157a24 */ /* 0x000fe200078e02ff */
[----:B------:R-:W-:Y:S01]  /*02b0*/  LOP3.LUT R27, R24, 0x80, RZ, 0xc0, !PT ;  /* 0x00000080181b7812 */ /* 0x000fe200078ec0ff */
[-C--:B------:R-:W-:Y:S01]  /*02c0*/  IMAD.WIDE R22, R23, R16.reuse, c[0x0][0x180] ;  /* 0x0000600017167625 */ /* 0x080fe200078e0210 */
[----:B------:R-:W2:Y:S03]  /*02d0*/  @!P0 LDG.E.128 R4, [R2.64] ;  /* 0x0000000402048981 */ /* 0x000ea6000c1e1d00 */
[----:B------:R-:W-:Y:S01]  /*02e0*/  IMAD.WIDE R20, R21, R16, c[0x0][0x190] ;  /* 0x0000640015147625 */ /* 0x000fe200078e0210 */
[----:B------:R-:W3:Y:S03]  /*02f0*/  @!P0 LDG.E.128 R12, [R2.64+0x80] ;  /* 0x00008004020c8981 */ /* 0x000ee6000c1e1d00 */
[----:B------:R-:W-:-:S02]  /*0300*/  IMAD R25, R17, c[0x0][0x178], RZ ;  /* 0x00005e0011197a24 */ /* 0x000fc400078e02ff */
[----:B------:R-:W-:Y:S01]  /*0310*/  IMAD.WIDE.U32 R8, R19, 0x2, R22 ;  /* 0x0000000213087825 */ /* 0x000fe200078e0016 */
[----:B------:R-:W-:-:S03]  /*0320*/  LOP3.LUT R31, R0, 0x3f, RZ, 0xc0, !PT ;  /* 0x0000003f001f7812 */ /* 0x000fc600078ec0ff */
[----:B------:R-:W-:Y:S01]  /*0330*/  IMAD.WIDE.U32 R18, R19, 0x2, R20 ;  /* 0x0000000213127825 */ /* 0x000fe200078e0014 */
[----:B------:R-:W-:Y:S01]  /*0340*/  LOP3.LUT R27, R27, 0x3f, R0, 0xf8, !PT ;  /* 0x0000003f1b1b7812 */ /* 0x000fe200078ef800 */
[----:B------:R-:W4:Y:S02]  /*0350*/  LDG.E.128 R8, [R8.64] ;  /* 0x0000000408087981 */ /* 0x000f24000c1e1d00 */
[----:B------:R-:W-:Y:S02]  /*0360*/  IMAD.WIDE R24, R25, R16, c[0x0][0x170] ;  /* 0x00005c0019187625 */ /* 0x000fe400078e0210 */
[----:B------:R-:W5:Y:S02]  /*0370*/  LDG.E.128 R16, [R18.64] ;  /* 0x0000000412107981 */ /* 0x000f64000c1e1d00 */
[----:B------:R-:W-:-:S04]  /*0380*/  IMAD.WIDE.U32 R32, R31, 0x2, R20 ;  /* 0x000000021f207825 */ /* 0x000fc800078e0014 */
[----:B------:R-:W-:-:S04]  /*0390*/  IMAD.WIDE.U32 R20, R27, 0x2, R24 ;  /* 0x000000021b147825 */ /* 0x000fc800078e0018 */
[----:B------:R-:W-:Y:S01]  /*03a0*/  IMAD.WIDE.U32 R30, R31, 0x2, R22 ;  /* 0x000000021f1e7825 */ /* 0x000fe200078e0016 */
[----:B------:R-:W5:Y:S04]  /*03b0*/  LDG.E.U16 R25, [R20.64] ;  /* 0x0000000414197981 */ /* 0x000f68000c1e1500 */
[----:B------:R-:W5:Y:S04]  /*03c0*/  LDG.E.U16 R22, [R32.64] ;  /* 0x0000000420167981 */ /* 0x000f68000c1e1500 */
[----:B------:R-:W5:Y:S04]  /*03d0*/  LDG.E.U16 R0, [R20.64+0x80] ;  /* 0x0000800414007981 */ /* 0x000f68000c1e1500 */
[----:B------:R-:W5:Y:S01]  /*03e0*/  LDG.E.U16 R23, [R30.64] ;  /* 0x000000041e177981 */ /* 0x000f62000c1e1500 */
[----:B--2---:R-:W-:-:S02]  /*03f0*/  SEL R27, R4, RZ, !P0 ;  /* 0x000000ff041b7207 */ /* 0x004fc40004000000 */
[----:B---3--:R-:W-:Y:S02]  /*0400*/  SEL R35, R12, RZ, !P0 ;  /* 0x000000ff0c237207 */ /* 0x008fe40004000000 */
[----:B------:R-:W-:Y:S02]  /*0410*/  SEL R4, R7, RZ, !P0 ;  /* 0x000000ff07047207 */ /* 0x000fe40004000000 */
[----:B------:R-:W-:Y:S02]  /*0420*/  SEL R29, R14, RZ, !P0 ;  /* 0x000000ff0e1d7207 */ /* 0x000fe40004000000 */
[----:B------:R-:W-:Y:S02]  /*0430*/  SEL R24, R5, RZ, !P0 ;  /* 0x000000ff05187207 */ /* 0x000fe40004000000 */
[----:B------:R-:W-:Y:S01]  /*0440*/  SEL R26, R15, RZ, !P0 ;  /* 0x000000ff0f1a7207 */ /* 0x000fe20004000000 */
[-C--:B----4-:R-:W-:Y:S02]  /*0450*/  HFMA2.BF16_V2 R14, R27, R8.reuse, -RZ.H0_H0 ;  /* 0x000000081b0e7231 */ /* 0x090fe400003400ff */
[----:B------:R-:W-:-:S02]  /*0460*/  HFMA2.BF16_V2 R8, R35, R8, -RZ.H0_H0 ;  /* 0x0000000823087231 */ /* 0x000fc400003400ff */
[-C--:B-----5:R-:W-:Y:S02]  /*0470*/  HFMA2.BF16_V2 R27, R27, R16.reuse, -RZ.H0_H0 ;  /* 0x000000101b1b7231 */ /* 0x0a0fe400003400ff */
[----:B------:R-:W-:Y:S01]  /*0480*/  HFMA2.BF16_V2 R16, R35, R16, -RZ.H0_H0 ;  /* 0x0000001023107231 */ /* 0x000fe200003400ff */
[----:B------:R-:W-:Y:S01]  /*0490*/  SEL R28, R13, RZ, !P0 ;  /* 0x000000ff0d1c7207 */ /* 0x000fe20004000000 */
[C---:B------:R-:W-:Y:S01]  /*04a0*/  HFMA2.BF16_V2 R12, R4.reuse, R11, -RZ.H0_H0 ;  /* 0x0000000b040c7231 */ /* 0x040fe200003400ff */
[----:B------:R-:W-:Y:S01]  /*04b0*/  SEL R5, R6, RZ, !P0 ;  /* 0x000000ff06057207 */ /* 0x000fe20004000000 */
[----:B------:R-:W-:Y:S02]  /*04c0*/  HFMA2.BF16_V2 R15, R4, R19, -RZ.H0_H0 ;  /* 0x00000013040f7231 */ /* 0x000fe400003400ff */
[----:B------:R-:W-:Y:S02]  /*04d0*/  HFMA2.BF16_V2 R4, R27, -1, -1, R8 ;  /* 0xbf80bf801b047831 */ /* 0x000fe40000200008 */
[----:B------:R-:W-:-:S02]  /*04e0*/  HFMA2.BF16_V2 R8, R14, 1, 1, R16 ;  /* 0x3f803f800e087831 */ /* 0x000fc40000200010 */
[-C--:B------:R-:W-:Y:S02]  /*04f0*/  HFMA2.BF16_V2 R6, R24, R9.reuse, -RZ.H0_H0 ;  /* 0x0000000918067231 */ /* 0x080fe400003400ff */
[----:B------:R-:W-:Y:S02]  /*0500*/  HFMA2.BF16_V2 R14, R25.H0_H0, R22.H0_H0, -RZ.H0_H0 ;  /* 0x20000016190e7231 */ /* 0x000fe400003408ff */
[----:B------:R-:W-:Y:S01]  /*0510*/  HFMA2.BF16_V2 R9, R28, R9, -RZ.H0_H0 ;  /* 0x000000091c097231 */ /* 0x000fe200003400ff */
[----:B------:R-:W-:Y:S01]  /*0520*/  PRMT R25, R25, 0x5410, R0 ;  /* 0x0000541019197816 */ /* 0x000fe20000000000 */
[----:B------:R-:W-:Y:S01]  /*0530*/  HFMA2.BF16_V2 R24, R24, R17, -RZ.H0_H0 ;  /* 0x0000001118187231 */ /* 0x000fe200003400ff */
[----:B------:R-:W-:Y:S01]  /*0540*/  PRMT R22, R23, 0x5410, R22 ;  /* 0x0000541017167816 */ /* 0x000fe20000000016 */
[----:B------:R-:W-:Y:S02]  /*0550*/  HFMA2.BF16_V2 R13, R5, R10, -RZ.H0_H0 ;  /* 0x0000000a050d7231 */ /* 0x000fe400003400ff */
[----:B------:R-:W-:-:S02]  /*0560*/  HFMA2.BF16_V2 R7, R26, R11, -RZ.H0_H0 ;  /* 0x0000000b1a077231 */ /* 0x000fc400003400ff */
[----:B------:R-:W-:Y:S02]  /*0570*/  HFMA2.BF16_V2 R17, R28, R17, -RZ.H0_H0 ;  /* 0x000000111c117231 */ /* 0x000fe400003400ff */
[----:B------:R-:W-:Y:S02]  /*0580*/  HFMA2.BF16_V2 R10, R29, R10, -RZ.H0_H0 ;  /* 0x0000000a1d0a7231 */ /* 0x000fe400003400ff */
[-C--:B------:R-:W-:Y:S02]  /*0590*/  HFMA2.BF16_V2 R11, R5, R18.reuse, -RZ.H0_H0 ;  /* 0x00000012050b7231 */ /* 0x080fe400003400ff */
[----:B------:R-:W-:Y:S02]  /*05a0*/  HFMA2.BF16_V2 R18, R29, R18, -RZ.H0_H0 ;  /* 0x000000121d127231 */ /* 0x000fe400003400ff */
[----:B------:R-:W-:Y:S02]  /*05b0*/  HFMA2.BF16_V2 R19, R26, R19, -RZ.H0_H0 ;  /* 0x000000131a137231 */ /* 0x000fe400003400ff */
[----:B------:R-:W-:-:S02]  /*05c0*/  HFMA2.BF16_V2 R23, R0.H0_H0, R23.H0_H0, -RZ.H0_H0 ;  /* 0x2000001700177231 */ /* 0x000fc400003408ff */
[----:B------:R-:W-:Y:S02]  /*05d0*/  HFMA2.BF16_V2 R5, R24, -1, -1, R9 ;  /* 0xbf80bf8018057831 */ /* 0x000fe40000200009 */
[----:B------:R-:W-:Y:S02]  /*05e0*/  HFMA2.BF16_V2 R0, R25, R22, -RZ.H0_H0 ;  /* 0x0000001619007231 */ /* 0x000fe400003400ff */
[----:B------:R-:W-:Y:S02]  /*05f0*/  HFMA2.BF16_V2 R9, R6, 1, 1, R17 ;  /* 0x3f803f8006097831 */ /* 0x000fe40000200011 */
[----:B------:R-:W-:Y:S02]  /*0600*/  HFMA2.BF16_V2 R6, R11, -1, -1, R10 ;  /* 0xbf80bf800b067831 */ /* 0x000fe4000020000a */
[----:B------:R-:W-:Y:S02]  /*0610*/  HFMA2.BF16_V2 R10, R13, 1, 1, R18 ;  /* 0x3f803f800d0a7831 */ /* 0x000fe40000200012 */
[----:B------:R-:W-:-:S02]  /*0620*/  HFMA2.BF16_V2 R11, R12, 1, 1, R19 ;  /* 0x3f803f800c0b7831 */ /* 0x000fc40000200013 */
[----:B------:R-:W-:Y:S02]  /*0630*/  HFMA2.BF16_V2 R7, R15, -1, -1, R7 ;  /* 0xbf80bf800f077831 */ /* 0x000fe40000200007 */
[----:B------:R-:W-:Y:S02]  /*0640*/  HFMA2.BF16_V2 R14, R14.H0_H0, -1, -1, R23.H0_H0 ;  /* 0xbf80bf800e0e7831 */ /* 0x000fe40000240817 */
[----:B------:R-:W-:Y:S01]  /*0650*/  HFMA2.BF16_V2 R0, R0.H0_H0, 1, 1, R0.H1_H1 ;  /* 0x3f803f8000007831 */ /* 0x000fe20000260800 */
[----:B------:R-:W-:Y:S04]  /*0660*/  @!P0 STG.E.128 [R2.64], R8 ;  /* 0x0000000802008986 */ /* 0x000fe8000c101d04 */
[----:B------:R-:W-:Y:S04]  /*0670*/  @!P0 STG.E.128 [R2.64+0x80], R4 ;  /* 0x0000800402008986 */ /* 0x000fe8000c101d04 */
[----:B------:R-:W-:Y:S04]  /*0680*/  STG.E.U16 [R20.64+0x80], R14 ;  /* 0x0000800e14007986 */ /* 0x000fe8000c101504 */
[----:B------:R-:W-:Y:S01]  /*0690*/  STG.E.U16 [R20.64], R0 ;  /* 0x0000000014007986 */ /* 0x000fe2000c101504 */
[----:B------:R-:W-:Y:S05]  /*06a0*/  EXIT ;  /* 0x000000000000794d */ /* 0x000fea0003800000 */
.L_x_0:
[----:B------:R-:W-:-:S00]  /*06b0*/  BRA `(.L_x_0) ;  /* 0xfffffff000007947 */ /* 0x000fc0000383ffff */
[----:B------:R-:W-:-:S00]  /*06c0*/  NOP ;  /* 0x0000000000007918 */ /* 0x000fc00000000000 */
        /* <DEDUP_REMOVED lines=11> */
.L_x_1:
